//
// Generated by NVIDIA NVVM Compiler
//
// Compiler Build ID: CL-36424714
// Cuda compilation tools, release 13.0, V13.0.88
// Based on NVVM 20.0.0
//

.version 9.0
.target sm_100
.address_size 64

	// .globl	bernoulli_kernel

.visible .entry bernoulli_kernel(
	.param .u64 .ptr .align 1 bernoulli_kernel_param_0,
	.param .u64 .ptr .align 1 bernoulli_kernel_param_1,
	.param .u32 bernoulli_kernel_param_2,
	.param .u64 .ptr .align 1 bernoulli_kernel_param_3
)
{
	.reg .pred 	%p<14>;
	.reg .b32 	%r<34>;
	.reg .b32 	%f<32>;
	.reg .b64 	%rd<63>;
	.reg .b64 	%fd<11>;

	ld.param.u64 	%rd13, [bernoulli_kernel_param_0];
	ld.param.u64 	%rd14, [bernoulli_kernel_param_1];
	ld.param.u32 	%r19, [bernoulli_kernel_param_2];
	ld.param.u64 	%rd15, [bernoulli_kernel_param_3];
	cvta.to.global.u64 	%rd1, %rd15;
	mov.u32 	%r20, %ctaid.x;
	mov.u32 	%r21, %ntid.x;
	mul.lo.s32 	%r1, %r20, %r21;
	mov.u32 	%r2, %tid.x;
	add.s32 	%r3, %r1, %r2;
	setp.ge.s32 	%p1, %r3, %r19;
	@%p1 bra 	$L__BB0_21;
	cvta.to.global.u64 	%rd16, %rd13;
	mul.wide.s32 	%rd17, %r3, 4;
	add.s64 	%rd18, %rd16, %rd17;
	ld.global.f32 	%f1, [%rd18];
	ld.global.u64 	%rd62, [%rd1];
	setp.lt.s32 	%p2, %r3, 0;
	@%p2 bra 	$L__BB0_18;
	add.s32 	%r4, %r3, 1;
	and.b32  	%r5, %r4, 3;
	setp.lt.u32 	%p3, %r3, 3;
	mov.b32 	%r31, 0;
	@%p3 bra 	$L__BB0_13;
	and.b32  	%r31, %r4, 2147483644;
	neg.s32 	%r29, %r3;
	mov.b32 	%r30, 0;
$L__BB0_4:
	shr.u64 	%rd20, %rd62, 12;
	xor.b64  	%rd21, %rd20, %rd62;
	shl.b64 	%rd22, %rd21, 25;
	xor.b64  	%rd23, %rd22, %rd21;
	shr.u64 	%rd24, %rd23, 27;
	xor.b64  	%rd4, %rd24, %rd23;
	setp.ne.s32 	%p4, %r29, 0;
	@%p4 bra 	$L__BB0_6;
	mul.lo.s64 	%rd25, %rd4, 2685821657736338717;
	shr.u64 	%rd26, %rd25, 32;
	cvt.rn.f64.u64 	%fd1, %rd26;
	div.rn.f64 	%fd2, %fd1, 0d41EFFFFFFFE00000;
	cvt.rn.f32.f64 	%f23, %fd2;
$L__BB0_6:
	add.s32 	%r24, %r30, 1;
	shr.u64 	%rd27, %rd4, 12;
	xor.b64  	%rd28, %rd27, %rd4;
	shl.b64 	%rd29, %rd28, 25;
	xor.b64  	%rd30, %rd29, %rd28;
	shr.u64 	%rd31, %rd30, 27;
	xor.b64  	%rd5, %rd31, %rd30;
	setp.ne.s32 	%p5, %r3, %r24;
	@%p5 bra 	$L__BB0_8;
	mul.lo.s64 	%rd32, %rd5, 2685821657736338717;
	shr.u64 	%rd33, %rd32, 32;
	cvt.rn.f64.u64 	%fd3, %rd33;
	div.rn.f64 	%fd4, %fd3, 0d41EFFFFFFFE00000;
	cvt.rn.f32.f64 	%f23, %fd4;
$L__BB0_8:
	add.s32 	%r25, %r30, 2;
	shr.u64 	%rd34, %rd5, 12;
	xor.b64  	%rd35, %rd34, %rd5;
	shl.b64 	%rd36, %rd35, 25;
	xor.b64  	%rd37, %rd36, %rd35;
	shr.u64 	%rd38, %rd37, 27;
	xor.b64  	%rd6, %rd38, %rd37;
	setp.ne.s32 	%p6, %r3, %r25;
	@%p6 bra 	$L__BB0_10;
	mul.lo.s64 	%rd39, %rd6, 2685821657736338717;
	shr.u64 	%rd40, %rd39, 32;
	cvt.rn.f64.u64 	%fd5, %rd40;
	div.rn.f64 	%fd6, %fd5, 0d41EFFFFFFFE00000;
	cvt.rn.f32.f64 	%f23, %fd6;
$L__BB0_10:
	add.s32 	%r26, %r30, 3;
	shr.u64 	%rd41, %rd6, 12;
	xor.b64  	%rd42, %rd41, %rd6;
	shl.b64 	%rd43, %rd42, 25;
	xor.b64  	%rd44, %rd43, %rd42;
	shr.u64 	%rd45, %rd44, 27;
	xor.b64  	%rd62, %rd45, %rd44;
	setp.ne.s32 	%p7, %r3, %r26;
	@%p7 bra 	$L__BB0_12;
	mul.lo.s64 	%rd46, %rd62, 2685821657736338717;
	shr.u64 	%rd47, %rd46, 32;
	cvt.rn.f64.u64 	%fd7, %rd47;
	div.rn.f64 	%fd8, %fd7, 0d41EFFFFFFFE00000;
	cvt.rn.f32.f64 	%f23, %fd8;
$L__BB0_12:
	add.s32 	%r30, %r30, 4;
	add.s32 	%r29, %r29, 4;
	setp.ne.s32 	%p8, %r30, %r31;
	@%p8 bra 	$L__BB0_4;
$L__BB0_13:
	setp.eq.s32 	%p9, %r5, 0;
	@%p9 bra 	$L__BB0_18;
	sub.s32 	%r27, %r31, %r1;
	sub.s32 	%r33, %r27, %r2;
	neg.s32 	%r32, %r5;
$L__BB0_15:
	.pragma "nounroll";
	shr.u64 	%rd48, %rd62, 12;
	xor.b64  	%rd49, %rd48, %rd62;
	shl.b64 	%rd50, %rd49, 25;
	xor.b64  	%rd51, %rd50, %rd49;
	shr.u64 	%rd52, %rd51, 27;
	xor.b64  	%rd62, %rd52, %rd51;
	setp.ne.s32 	%p10, %r33, 0;
	@%p10 bra 	$L__BB0_17;
	mul.lo.s64 	%rd53, %rd62, 2685821657736338717;
	shr.u64 	%rd54, %rd53, 32;
	cvt.rn.f64.u64 	%fd9, %rd54;
	div.rn.f64 	%fd10, %fd9, 0d41EFFFFFFFE00000;
	cvt.rn.f32.f64 	%f23, %fd10;
$L__BB0_17:
	add.s32 	%r33, %r33, 1;
	add.s32 	%r32, %r32, 1;
	setp.ne.s32 	%p11, %r32, 0;
	@%p11 bra 	$L__BB0_15;
$L__BB0_18:
	add.s32 	%r28, %r19, -1;
	setp.ne.s32 	%p12, %r3, %r28;
	@%p12 bra 	$L__BB0_20;
	st.global.u64 	[%rd1], %rd62;
$L__BB0_20:
	setp.lt.f32 	%p13, %f23, %f1;
	selp.f32 	%f21, 0f3F800000, 0f00000000, %p13;
	cvta.to.global.u64 	%rd55, %rd14;
	add.s64 	%rd57, %rd55, %rd17;
	st.global.f32 	[%rd57], %f21;
$L__BB0_21:
	ret;

}


// ===== COMPILED SASS (sm_100) =====

	.target	sm_100

	.elftype	@"ET_EXEC"


//--------------------- .note.nv.tkinfo           --------------------------
	.section	.note.nv.tkinfo,"",@"SHT_NOTE"
	.sectionflags	@"SHF_NOTE_NV_TKINFO"
	.tkinfo
        /*0018*/ 	.word	0x00000002
        /*0030*/ 	.string	""
        /*0030*/ 	.string	"ptxas"
        /*0030*/ 	.string	"Cuda compilation tools, release 13.0, V13.0.88"
        /*0030*/ 	.string	"Build cuda_13.0.r13.0/compiler.36424714_0"
        /*0030*/ 	.string	"-arch sm_100 -m 64 "



//--------------------- .note.nv.cuinfo           --------------------------
	.section	.note.nv.cuinfo,"",@"SHT_NOTE"
	.sectionflags	@"SHF_NOTE_NV_CUINFO"
        /*0018*/ 	.short	0x0002
        /*001a*/ 	.short	0x0064
        /*001c*/ 	.short	0x0082
	.zero		2


//--------------------- .nv.info                  --------------------------
	.section	.nv.info,"",@"SHT_CUDA_INFO"
	.align	4


	//----- nvinfo : EIATTR_REGCOUNT
	.align		4
        /*0000*/ 	.byte	0x04, 0x2f
        /*0002*/ 	.short	(.L_1 - .L_0)
	.align		4
.L_0:
        /*0004*/ 	.word	index@(bernoulli_kernel)
        /*0008*/ 	.word	0x00000020


	//----- nvinfo : EIATTR_FRAME_SIZE
	.align		4
.L_1:
        /*000c*/ 	.byte	0x04, 0x11
        /*000e*/ 	.short	(.L_3 - .L_2)
	.align		4
.L_2:
        /*0010*/ 	.word	index@($__internal_0_$__cuda_sm20_div_rn_f64_full)
        /*0014*/ 	.word	0x00000000


	//----- nvinfo : EIATTR_FRAME_SIZE
	.align		4
.L_3:
        /*0018*/ 	.byte	0x04, 0x11
        /*001a*/ 	.short	(.L_5 - .L_4)
	.align		4
.L_4:
        /*001c*/ 	.word	index@(bernoulli_kernel)
        /*0020*/ 	.word	0x00000000


	//----- nvinfo : EIATTR_MIN_STACK_SIZE
	.align		4
.L_5:
        /*0024*/ 	.byte	0x04, 0x12
        /*0026*/ 	.short	(.L_7 - .L_6)
	.align		4
.L_6:
        /*0028*/ 	.word	index@(bernoulli_kernel)
        /*002c*/ 	.word	0x00000000
.L_7:


//--------------------- .nv.compat                --------------------------
	.section	.nv.compat,"",@"SHT_CUDA_COMPAT_INFO"
	.align	4
        /*0000*/ 	.byte	0x02, 0x09, 0x00, 0x00, 0x02, 0x02, 0x01, 0x00, 0x02, 0x05, 0x05, 0x00, 0x03, 0x07, 0x01, 0x01
        /*0010*/ 	.byte	0x02, 0x03, 0x00, 0x00, 0x02, 0x06, 0x01, 0x00, 0x04, 0x0b, 0x08, 0x00, 0x01, 0x00, 0x00, 0x00
        /*0020*/ 	.byte	0x00, 0x00, 0x00, 0x00


//--------------------- .nv.info.bernoulli_kernel --------------------------
	.section	.nv.info.bernoulli_kernel,"",@"SHT_CUDA_INFO"
	.sectionflags	@""
	.align	4


	//----- nvinfo : EIATTR_CUDA_API_VERSION
	.align		4
        /*0000*/ 	.byte	0x04, 0x37
        /*0002*/ 	.short	(.L_9 - .L_8)
.L_8:
        /*0004*/ 	.word	0x00000082


	//----- nvinfo : EIATTR_KPARAM_INFO
	.align		4
.L_9:
        /*0008*/ 	.byte	0x04, 0x17
        /*000a*/ 	.short	(.L_11 - .L_10)
.L_10:
        /*000c*/ 	.word	0x00000000
        /*0010*/ 	.short	0x0003
        /*0012*/ 	.short	0x0018
        /*0014*/ 	.byte	0x00, 0xf5, 0x21, 0x00


	//----- nvinfo : EIATTR_KPARAM_INFO
	.align		4
.L_11:
        /*0018*/ 	.byte	0x04, 0x17
        /*001a*/ 	.short	(.L_13 - .L_12)
.L_12:
        /*001c*/ 	.word	0x00000000
        /*0020*/ 	.short	0x0002
        /*0022*/ 	.short	0x0010
        /*0024*/ 	.byte	0x00, 0xf0, 0x11, 0x00


	//----- nvinfo : EIATTR_KPARAM_INFO
	.align		4
.L_13:
        /*0028*/ 	.byte	0x04, 0x17
        /*002a*/ 	.short	(.L_15 - .L_14)
.L_14:
        /*002c*/ 	.word	0x00000000
        /*0030*/ 	.short	0x0001
        /*0032*/ 	.short	0x0008
        /*0034*/ 	.byte	0x00, 0xf5, 0x21, 0x00


	//----- nvinfo : EIATTR_KPARAM_INFO
	.align		4
.L_15:
        /*0038*/ 	.byte	0x04, 0x17
        /*003a*/ 	.short	(.L_17 - .L_16)
.L_16:
        /*003c*/ 	.word	0x00000000
        /*0040*/ 	.short	0x0000
        /*0042*/ 	.short	0x0000
        /*0044*/ 	.byte	0x00, 0xf5, 0x21, 0x00


	//----- nvinfo : EIATTR_SPARSE_MMA_MASK
	.align		4
.L_17:
        /*0048*/ 	.byte	0x03, 0x50
        /*004a*/ 	.short	0x0000


	//----- nvinfo : EIATTR_MAXREG_COUNT
	.align		4
        /*004c*/ 	.byte	0x03, 0x1b
        /*004e*/ 	.short	0x00ff


	//----- nvinfo : EIATTR_MERCURY_ISA_VERSION
	.align		4
        /*0050*/ 	.byte	0x03, 0x5f
        /*0052*/ 	.short	0x0101


	//----- nvinfo : EIATTR_VRC_CTA_INIT_COUNT
	.align		4
        /*0054*/ 	.byte	0x02, 0x4a
	.zero		1
	.zero		1


	//----- nvinfo : EIATTR_EXIT_INSTR_OFFSETS
	.align		4
        /*0058*/ 	.byte	0x04, 0x1c
        /*005a*/ 	.short	(.L_19 - .L_18)


	//   ....[0]....
.L_18:
        /*005c*/ 	.word	0x00000080


	//   ....[1]....
        /*0060*/ 	.word	0x000011a0


	//----- nvinfo : EIATTR_CRS_STACK_SIZE
	.align		4
.L_19:
        /*0064*/ 	.byte	0x04, 0x1e
        /*0066*/ 	.short	(.L_21 - .L_20)
.L_20:
        /*0068*/ 	.word	0x00000000


	//----- nvinfo : EIATTR_CBANK_PARAM_SIZE
	.align		4
.L_21:
        /*006c*/ 	.byte	0x03, 0x19
        /*006e*/ 	.short	0x0020


	//----- nvinfo : EIATTR_PARAM_CBANK
	.align		4
        /*0070*/ 	.byte	0x04, 0x0a
        /*0072*/ 	.short	(.L_23 - .L_22)
	.align		4
.L_22:
        /*0074*/ 	.word	index@(.nv.constant0.bernoulli_kernel)
        /*0078*/ 	.short	0x0380
        /*007a*/ 	.short	0x0020


	//----- nvinfo : EIATTR_SW_WAR
	.align		4
.L_23:
        /*007c*/ 	.byte	0x04, 0x36
        /*007e*/ 	.short	(.L_25 - .L_24)
.L_24:
        /*0080*/ 	.word	0x00000008
.L_25:


//--------------------- .nv.callgraph             --------------------------
	.section	.nv.callgraph,"",@"SHT_CUDA_CALLGRAPH"
	.align	4
	.sectionentsize	8
	.align		4
        /*0000*/ 	.word	0x00000000
	.align		4
        /*0004*/ 	.word	0xffffffff
	.align		4
        /*0008*/ 	.word	0x00000000
	.align		4
        /*000c*/ 	.word	0xfffffffe
	.align		4
        /*0010*/ 	.word	0x00000000
	.align		4
        /*0014*/ 	.word	0xfffffffd
	.align		4
        /*0018*/ 	.word	0x00000000
	.align		4
        /*001c*/ 	.word	0xfffffffc


//--------------------- .text.bernoulli_kernel    --------------------------
	.section	.text.bernoulli_kernel,"ax",@progbits
	.align	128
        .global         bernoulli_kernel
        .type           bernoulli_kernel,@function
        .size           bernoulli_kernel,(.L_x_32 - bernoulli_kernel)
        .other          bernoulli_kernel,@"STO_CUDA_ENTRY STV_DEFAULT"
bernoulli_kernel:
.text.bernoulli_kernel:
[----:B------:R-:W-:Y:S01]  /*0000*/  LDC R1, c[0x0][0x37c] ;  /* 0x0000df00ff017b82 */ /* 0x000fe20000000800 */
[----:B------:R-:W0:Y:S07]  /*0010*/  S2R R10, SR_TID.X ;  /* 0x00000000000a7919 */ /* 0x000e2e0000002100 */
[----:B------:R-:W1:Y:S01]  /*0020*/  S2UR UR4, SR_CTAID.X ;  /* 0x00000000000479c3 */ /* 0x000e620000002500 */
[----:B------:R-:W1:Y:S01]  /*0030*/  LDCU UR5, c[0x0][0x360] ;  /* 0x00006c00ff0577ac */ /* 0x000e620008000800 */
[----:B------:R-:W2:Y:S01]  /*0040*/  LDCU UR6, c[0x0][0x390] ;  /* 0x00007200ff0677ac */ /* 0x000ea20008000800 */
[----:B-1----:R-:W-:-:S06]  /*0050*/  UIMAD UR4, UR4, UR5, URZ ;  /* 0x00000005040472a4 */ /* 0x002fcc000f8e02ff */
[----:B0-----:R-:W-:-:S05]  /*0060*/  VIADD R8, R10, UR4 ;  /* 0x000000040a087c36 */ /* 0x001fca0008000000 */
[----:B--2---:R-:W-:-:S13]  /*0070*/  ISETP.GE.AND P0, PT, R8, UR6, PT ;  /* 0x0000000608007c0c */ /* 0x004fda000bf06270 */
[----:B------:R-:W-:Y:S05]  /*0080*/  @P0 EXIT ;  /* 0x000000000000094d */ /* 0x000fea0003800000 */
[----:B------:R-:W0:Y:S01]  /*0090*/  LDC.64 R6, c[0x0][0x380] ;  /* 0x0000e000ff067b82 */ /* 0x000e220000000a00 */
[----:B------:R-:W1:Y:S07]  /*00a0*/  LDCU.64 UR6, c[0x0][0x358] ;  /* 0x00006b00ff0677ac */ /* 0x000e6e0008000a00 */
[----:B------:R-:W2:Y:S01]  /*00b0*/  LDC.64 R12, c[0x0][0x398] ;  /* 0x0000e600ff0c7b82 */ /* 0x000ea20000000a00 */
[----:B0-----:R-:W-:-:S06]  /*00c0*/  IMAD.WIDE R6, R8, 0x4, R6 ;  /* 0x0000000408067825 */ /* 0x001fcc00078e0206 */
[----:B-1----:R0:W5:Y:S04]  /*00d0*/  LDG.E R6, desc[UR6][R6.64] ;  /* 0x0000000606067981 */ /* 0x002168000c1e1900 */
[----:B--2---:R-:W5:Y:S01]  /*00e0*/  LDG.E.64 R12, desc[UR6][R12.64] ;  /* 0x000000060c0c7981 */ /* 0x004f62000c1e1b00 */
[----:B------:R-:W-:Y:S01]  /*00f0*/  ISETP.GE.AND P0, PT, R8, RZ, PT ;  /* 0x000000ff0800720c */ /* 0x000fe20003f06270 */
[----:B------:R-:W-:-:S12]  /*0100*/  BSSY.RECONVERGENT B0, `(.L_x_0) ;  /* 0x0000100000007945 */ /* 0x000fd80003800200 */
[----:B0-----:R-:W-:Y:S05]  /*0110*/  @!P0 BRA `(.L_x_1) ;  /* 0x0000000c00f88947 */ /* 0x001fea0003800000 */
[C---:B------:R-:W-:Y:S01]  /*0120*/  ISETP.GE.U32.AND P0, PT, R8.reuse, 0x3, PT ;  /* 0x000000030800780c */ /* 0x040fe20003f06070 */
[----:B------:R-:W-:Y:S01]  /*0130*/  VIADD R0, R8, 0x1 ;  /* 0x0000000108007836 */ /* 0x000fe20000000000 */
[----:B------:R-:W-:Y:S01]  /*0140*/  BSSY.RECONVERGENT B2, `(.L_x_2) ;  /* 0x00000c6000027945 */ /* 0x000fe20003800200 */
[----:B------:R-:W-:Y:S02]  /*0150*/  IMAD.MOV.U32 R7, RZ, RZ, RZ ;  /* 0x000000ffff077224 */ /* 0x000fe400078e00ff */
[----:B------:R-:W-:Y:S01]  /*0160*/  IMAD.MOV.U32 R4, RZ, RZ, -0x200000 ;  /* 0xffe00000ff047424 */ /* 0x000fe200078e00ff */
[----:B------:R-:W-:Y:S01]  /*0170*/  LOP3.LUT R3, R0, 0x3, RZ, 0xc0, !PT ;  /* 0x0000000300037812 */ /* 0x000fe200078ec0ff */
[----:B------:R-:W-:-:S06]  /*0180*/  IMAD.MOV.U32 R5, RZ, RZ, 0x41efffff ;  /* 0x41efffffff057424 */ /* 0x000fcc00078e00ff */
[----:B------:R-:W-:Y:S05]  /*0190*/  @!P0 BRA `(.L_x_3) ;  /* 0x0000000c00008947 */ /* 0x000fea0003800000 */
[----:B------:R-:W-:Y:S01]  /*01a0*/  LOP3.LUT R7, R0, 0x7ffffffc, RZ, 0xc0, !PT ;  /* 0x7ffffffc00077812 */ /* 0x000fe200078ec0ff */
[----:B------:R-:W-:Y:S02]  /*01b0*/  IMAD.MOV R2, RZ, RZ, -R8 ;  /* 0x000000ffff027224 */ /* 0x000fe400078e0a08 */
[----:B------:R-:W-:-:S07]  /*01c0*/  IMAD.MOV.U32 R0, RZ, RZ, RZ ;  /* 0x000000ffff007224 */ /* 0x000fce00078e00ff */
.L_x_20:
[--C-:B-----5:R-:W-:Y:S01]  /*01d0*/  SHF.R.U64 R11, R12, 0xc, R13.reuse ;  /* 0x0000000c0c0b7819 */ /* 0x120fe2000000120d */
[----:B------:R-:W-:Y:S01]  /*01e0*/  BSSY.RECONVERGENT B3, `(.L_x_4) ;  /* 0x000002d000037945 */ /* 0x000fe20003800200 */
[----:B0-----:R-:W-:Y:S02]  /*01f0*/  SHF.R.U32.HI R14, RZ, 0xc, R13 ;  /* 0x0000000cff0e7819 */ /* 0x001fe4000001160d */
[----:B------:R-:W-:Y:S02]  /*0200*/  LOP3.LUT R11, R11, R12, RZ, 0x3c, !PT ;  /* 0x0000000c0b0b7212 */ /* 0x000fe400078e3cff */
[----:B------:R-:W-:Y:S02]  /*0210*/  LOP3.LUT R12, R14, R13, RZ, 0x3c, !PT ;  /* 0x0000000d0e0c7212 */ /* 0x000fe400078e3cff */
[----:B------:R-:W-:Y:S01]  /*0220*/  ISETP.NE.AND P0, PT, R2, RZ, PT ;  /* 0x000000ff0200720c */ /* 0x000fe20003f05270 */
[C---:B------:R-:W-:Y:S01]  /*0230*/  IMAD.SHL.U32 R14, R11.reuse, 0x2000000, RZ ;  /* 0x020000000b0e7824 */ /* 0x040fe200078e00ff */
[----:B------:R-:W-:-:S04]  /*0240*/  SHF.L.U64.HI R9, R11, 0x19, R12 ;  /* 0x000000190b097819 */ /* 0x000fc8000001020c */
[----:B------:R-:W-:Y:S02]  /*0250*/  LOP3.LUT R9, R9, R12, RZ, 0x3c, !PT ;  /* 0x0000000c09097212 */ /* 0x000fe400078e3cff */
[----:B------:R-:W-:Y:S02]  /*0260*/  LOP3.LUT R14, R14, R11, RZ, 0x3c, !PT ;  /* 0x0000000b0e0e7212 */ /* 0x000fe400078e3cff */
[--C-:B------:R-:W-:Y:S02]  /*0270*/  SHF.R.U32.HI R12, RZ, 0x1b, R9.reuse ;  /* 0x0000001bff0c7819 */ /* 0x100fe40000011609 */
[----:B------:R-:W-:Y:S02]  /*0280*/  SHF.R.U64 R13, R14, 0x1b, R9 ;  /* 0x0000001b0e0d7819 */ /* 0x000fe40000001209 */
[----:B------:R-:W-:Y:S02]  /*0290*/  LOP3.LUT R12, R12, R9, RZ, 0x3c, !PT ;  /* 0x000000090c0c7212 */ /* 0x000fe400078e3cff */
[----:B------:R-:W-:Y:S01]  /*02a0*/  LOP3.LUT R13, R13, R14, RZ, 0x3c, !PT ;  /* 0x0000000e0d0d7212 */ /* 0x000fe200078e3cff */
[----:B-1234-:R-:W-:Y:S06]  /*02b0*/  @P0 BRA `(.L_x_5) ;  /* 0x00000000007c0947 */ /* 0x01efec0003800000 */
[----:B------:R-:W0:Y:S01]  /*02c0*/  MUFU.RCP64H R19, 4.29496524800000000000e+09 ;  /* 0x41efffff00137908 */ /* 0x000e220000001800 */
[----:B------:R-:W-:Y:S01]  /*02d0*/  IMAD.MOV.U32 R16, RZ, RZ, -0x200000 ;  /* 0xffe00000ff107424 */ /* 0x000fe200078e00ff */
[----:B------:R-:W-:Y:S01]  /*02e0*/  BSSY.RECONVERGENT B4, `(.L_x_6) ;  /* 0x000001b000047945 */ /* 0x000fe20003800200 */
[----:B------:R-:W-:Y:S02]  /*02f0*/  IMAD.MOV.U32 R17, RZ, RZ, 0x41efffff ;  /* 0x41efffffff117424 */ /* 0x000fe400078e00ff */
[----:B------:R-:W-:Y:S02]  /*0300*/  IMAD.MOV.U32 R18, RZ, RZ, 0x1 ;  /* 0x00000001ff127424 */ /* 0x000fe400078e00ff */
[----:B------:R-:W-:Y:S02]  /*0310*/  IMAD R22, R12, 0x4f6cdd1d, RZ ;  /* 0x4f6cdd1d0c167824 */ /* 0x000fe400078e02ff */
[----:B------:R-:W-:-:S04]  /*0320*/  IMAD.WIDE.U32 R14, R13, 0x4f6cdd1d, RZ ;  /* 0x4f6cdd1d0d0e7825 */ /* 0x000fc800078e00ff */
[----:B------:R-:W-:Y:S01]  /*0330*/  IMAD R14, R13, 0x2545f491, R22 ;  /* 0x2545f4910d0e7824 */ /* 0x000fe200078e0216 */
[----:B0-----:R-:W-:-:S03]  /*0340*/  DFMA R20, R18, -R16, 1 ;  /* 0x3ff000001214742b */ /* 0x001fc60000000810 */
[----:B------:R-:W-:Y:S02]  /*0350*/  IMAD.IADD R14, R15, 0x1, R14 ;  /* 0x000000010f0e7824 */ /* 0x000fe400078e020e */
[----:B------:R-:W-:-:S03]  /*0360*/  IMAD.MOV.U32 R15, RZ, RZ, RZ ;  /* 0x000000ffff0f7224 */ /* 0x000fc600078e00ff */
[----:B------:R-:W-:-:S03]  /*0370*/  DFMA R20, R20, R20, R20 ;  /* 0x000000141414722b */ /* 0x000fc60000000014 */
[----:B------:R-:W0:Y:S05]  /*0380*/  I2F.F64.U64 R14, R14 ;  /* 0x0000000e000e7312 */ /* 0x000e2a0000301800 */
[----:B------:R-:W-:-:S08]  /*0390*/  DFMA R20, R18, R20, R18 ;  /* 0x000000141214722b */ /* 0x000fd00000000012 */
[----:B------:R-:W-:Y:S01]  /*03a0*/  DFMA R18, R20, -R16, 1 ;  /* 0x3ff000001412742b */ /* 0x000fe20000000810 */
[----:B0-----:R-:W-:-:S07]  /*03b0*/  FSETP.GEU.AND P1, PT, |R15|, 6.5827683646048100446e-37, PT ;  /* 0x036000000f00780b */ /* 0x001fce0003f2e200 */
[----:B------:R-:W-:-:S08]  /*03c0*/  DFMA R20, R20, R18, R20 ;  /* 0x000000121414722b */ /* 0x000fd00000000014 */
[----:B------:R-:W-:-:S08]  /*03d0*/  DMUL R18, R14, R20 ;  /* 0x000000140e127228 */ /* 0x000fd00000000000 */
[----:B------:R-:W-:-:S08]  /*03e0*/  DFMA R16, R18, -R16, R14 ;  /* 0x800000101210722b */ /* 0x000fd0000000000e */
[----:B------:R-:W-:-:S10]  /*03f0*/  DFMA R16, R20, R16, R18 ;  /* 0x000000101410722b */ /* 0x000fd40000000012 */
[----:B------:R-:W-:-:S05]  /*0400*/  FFMA R9, RZ, 29.999998092651367188, R17 ;  /* 0x41efffffff097823 */ /* 0x000fca0000000011 */
[----:B------:R-:W-:-:S13]  /*0410*/  FSETP.GT.AND P0, PT, |R9|, 1.469367938527859385e-39, PT ;  /* 0x001000000900780b */ /* 0x000fda0003f04200 */
[----:B------:R-:W-:Y:S05]  /*0420*/  @P0 BRA P1, `(.L_x_7) ;  /* 0x0000000000180947 */ /* 0x000fea0000800000 */
[----:B------:R-:W-:Y:S01]  /*0430*/  IMAD.MOV.U32 R24, RZ, RZ, R14 ;  /* 0x000000ffff187224 */ /* 0x000fe200078e000e */
[----:B------:R-:W-:Y:S01]  /*0440*/  MOV R20, 0x470 ;  /* 0x0000047000147802 */ /* 0x000fe20000000f00 */
[----:B------:R-:W-:-:S07]  /*0450*/  IMAD.MOV.U32 R25, RZ, RZ, R15 ;  /* 0x000000ffff197224 */ /* 0x000fce00078e000f */
[----:B------:R-:W-:Y:S05]  /*0460*/  CALL.REL.NOINC `($__internal_0_$__cuda_sm20_div_rn_f64_full) ;  /* 0x0000000c00507944 */ /* 0x000fea0003c00000 */
[----:B------:R-:W-:Y:S02]  /*0470*/  IMAD.MOV.U32 R16, RZ, RZ, R14 ;  /* 0x000000ffff107224 */ /* 0x000fe400078e000e */
[----:B------:R-:W-:-:S07]  /*0480*/  IMAD.MOV.U32 R17, RZ, RZ, R15 ;  /* 0x000000ffff117224 */ /* 0x000fce00078e000f */
.L_x_7:
[----:B------:R-:W-:Y:S05]  /*0490*/  BSYNC.RECONVERGENT B4 ;  /* 0x0000000000047941 */ /* 0x000fea0003800200 */
.L_x_6:
[----:B------:R0:W1:Y:S02]  /*04a0*/  F2F.F32.F64 R15, R16 ;  /* 0x00000010000f7310 */ /* 0x0000640000301000 */
.L_x_5:
[----:B------:R-:W-:Y:S05]  /*04b0*/  BSYNC.RECONVERGENT B3 ;  /* 0x0000000000037941 */ /* 0x000fea0003800200 */
.L_x_4:
[--C-:B------:R-:W-:Y:S01]  /*04c0*/  SHF.R.U32.HI R9, RZ, 0xc, R12.reuse ;  /* 0x0000000cff097819 */ /* 0x100fe2000001160c */
[----:B------:R-:W-:Y:S01]  /*04d0*/  BSSY.RECONVERGENT B3, `(.L_x_8) ;  /* 0x000002c000037945 */ /* 0x000fe20003800200 */
[----:B------:R-:W-:Y:S02]  /*04e0*/  SHF.R.U64 R14, R13, 0xc, R12 ;  /* 0x0000000c0d0e7819 */ /* 0x000fe4000000120c */
[----:B------:R-:W-:Y:S01]  /*04f0*/  LOP3.LUT R12, R9, R12, RZ, 0x3c, !PT ;  /* 0x0000000c090c7212 */ /* 0x000fe200078e3cff */
[----:B------:R-:W-:Y:S01]  /*0500*/  VIADD R9, R0, 0x1 ;  /* 0x0000000100097836 */ /* 0x000fe20000000000 */
[----:B------:R-:W-:-:S04]  /*0510*/  LOP3.LUT R13, R14, R13, RZ, 0x3c, !PT ;  /* 0x0000000d0e0d7212 */ /* 0x000fc800078e3cff */
[----:B------:R-:W-:Y:S01]  /*0520*/  ISETP.NE.AND P0, PT, R8, R9, PT ;  /* 0x000000090800720c */ /* 0x000fe20003f05270 */
        /* <DEDUP_REMOVED lines=8> */
[----:B------:R-:W-:Y:S06]  /*05b0*/  @P0 BRA `(.L_x_9) ;  /* 0x0000000000740947 */ /* 0x000fec0003800000 */
[----:B------:R-:W1:Y:S01]  /*05c0*/  MUFU.RCP64H R19, 4.29496524800000000000e+09 ;  /* 0x41efffff00137908 */ /* 0x000e620000001800 */
[----:B0-----:R-:W-:Y:S01]  /*05d0*/  IMAD.MOV.U32 R16, RZ, RZ, -0x200000 ;  /* 0xffe00000ff107424 */ /* 0x001fe200078e00ff */
[----:B------:R-:W-:Y:S01]  /*05e0*/  BSSY.RECONVERGENT B4, `(.L_x_10) ;  /* 0x0000019000047945 */ /* 0x000fe20003800200 */
[----:B------:R-:W-:Y:S02]  /*05f0*/  IMAD.MOV.U32 R17, RZ, RZ, 0x41efffff ;  /* 0x41efffffff117424 */ /* 0x000fe400078e00ff */
[----:B------:R-:W-:Y:S02]  /*0600*/  IMAD.MOV.U32 R18, RZ, RZ, 0x1 ;  /* 0x00000001ff127424 */ /* 0x000fe400078e00ff */
[----:B------:R-:W-:Y:S02]  /*0610*/  IMAD R22, R12, 0x4f6cdd1d, RZ ;  /* 0x4f6cdd1d0c167824 */ /* 0x000fe400078e02ff */
[----:B------:R-:W-:-:S04]  /*0620*/  IMAD.WIDE.U32 R20, R13, 0x4f6cdd1d, RZ ;  /* 0x4f6cdd1d0d147825 */ /* 0x000fc800078e00ff */
[----:B------:R-:W-:Y:S01]  /*0630*/  IMAD R20, R13, 0x2545f491, R22 ;  /* 0x2545f4910d147824 */ /* 0x000fe200078e0216 */
[----:B-1----:R-:W-:-:S03]  /*0640*/  DFMA R14, R18, -R16, 1 ;  /* 0x3ff00000120e742b */ /* 0x002fc60000000810 */
        /* <DEDUP_REMOVED lines=18> */
.L_x_11:
[----:B------:R-:W-:Y:S05]  /*0770*/  BSYNC.RECONVERGENT B4 ;  /* 0x0000000000047941 */ /* 0x000fea0003800200 */
.L_x_10:
[----:B------:R2:W3:Y:S02]  /*0780*/  F2F.F32.F64 R15, R14 ;  /* 0x0000000e000f7310 */ /* 0x0004e40000301000 */
.L_x_9:
[----:B------:R-:W-:Y:S05]  /*0790*/  BSYNC.RECONVERGENT B3 ;  /* 0x0000000000037941 */ /* 0x000fea0003800200 */
.L_x_8:
[--C-:B------:R-:W-:Y:S01]  /*07a0*/  SHF.R.U32.HI R9, RZ, 0xc, R12.reuse ;  /* 0x0000000cff097819 */ /* 0x100fe2000001160c */
[----:B------:R-:W-:Y:S01]  /*07b0*/  BSSY.RECONVERGENT B3, `(.L_x_12) ;  /* 0x000002c000037945 */ /* 0x000fe20003800200 */
[----:B--2---:R-:W-:Y:S02]  /*07c0*/  SHF.R.U64 R14, R13, 0xc, R12 ;  /* 0x0000000c0d0e7819 */ /* 0x004fe4000000120c */
        /* <DEDUP_REMOVED lines=21> */
[----:B-1-3--:R-:W-:-:S03]  /*0920*/  DFMA R14, R18, -R16, 1 ;  /* 0x3ff00000120e742b */ /* 0x00afc60000000810 */
        /* <DEDUP_REMOVED lines=18> */
.L_x_15:
[----:B------:R-:W-:Y:S05]  /*0a50*/  BSYNC.RECONVERGENT B4 ;  /* 0x0000000000047941 */ /* 0x000fea0003800200 */
.L_x_14:
[----:B------:R2:W4:Y:S02]  /*0a60*/  F2F.F32.F64 R15, R14 ;  /* 0x0000000e000f7310 */ /* 0x0005240000301000 */
.L_x_13:
[----:B------:R-:W-:Y:S05]  /*0a70*/  BSYNC.RECONVERGENT B3 ;  /* 0x0000000000037941 */ /* 0x000fea0003800200 */
.L_x_12:
[--C-:B0-----:R-:W-:Y:S01]  /*0a80*/  SHF.R.U64 R16, R13, 0xc, R12.reuse ;  /* 0x0000000c0d107819 */ /* 0x101fe2000000120c */
[----:B------:R-:W-:Y:S01]  /*0a90*/  BSSY.RECONVERGENT B3, `(.L_x_16) ;  /* 0x000002c000037945 */ /* 0x000fe20003800200 */
[----:B------:R-:W-:Y:S02]  /*0aa0*/  SHF.R.U32.HI R9, RZ, 0xc, R12 ;  /* 0x0000000cff097819 */ /* 0x000fe4000001160c */
[----:B------:R-:W-:Y:S02]  /*0ab0*/  LOP3.LUT R16, R16, R13, RZ, 0x3c, !PT ;  /* 0x0000000d10107212 */ /* 0x000fe400078e3cff */
[----:B------:R-:W-:Y:S01]  /*0ac0*/  LOP3.LUT R13, R9, R12, RZ, 0x3c, !PT ;  /* 0x0000000c090d7212 */ /* 0x000fe200078e3cff */
[----:B------:R-:W-:Y:S02]  /*0ad0*/  VIADD R9, R0, 0x3 ;  /* 0x0000000300097836 */ /* 0x000fe40000000000 */
[C---:B------:R-:W-:Y:S01]  /*0ae0*/  IMAD.SHL.U32 R11, R16.reuse, 0x2000000, RZ ;  /* 0x02000000100b7824 */ /* 0x040fe200078e00ff */
[----:B--2---:R-:W-:-:S02]  /*0af0*/  SHF.L.U64.HI R14, R16, 0x19, R13 ;  /* 0x00000019100e7819 */ /* 0x004fc4000001020d */
[----:B------:R-:W-:Y:S02]  /*0b00*/  ISETP.NE.AND P0, PT, R8, R9, PT ;  /* 0x000000090800720c */ /* 0x000fe40003f05270 */
[----:B------:R-:W-:Y:S02]  /*0b10*/  LOP3.LUT R14, R14, R13, RZ, 0x3c, !PT ;  /* 0x0000000d0e0e7212 */ /* 0x000fe400078e3cff */
[----:B------:R-:W-:Y:S02]  /*0b20*/  LOP3.LUT R11, R11, R16, RZ, 0x3c, !PT ;  /* 0x000000100b0b7212 */ /* 0x000fe400078e3cff */
[--C-:B------:R-:W-:Y:S02]  /*0b30*/  SHF.R.U32.HI R13, RZ, 0x1b, R14.reuse ;  /* 0x0000001bff0d7819 */ /* 0x100fe4000001160e */
[----:B------:R-:W-:Y:S02]  /*0b40*/  SHF.R.U64 R12, R11, 0x1b, R14 ;  /* 0x0000001b0b0c7819 */ /* 0x000fe4000000120e */
[----:B------:R-:W-:-:S02]  /*0b50*/  LOP3.LUT R13, R13, R14, RZ, 0x3c, !PT ;  /* 0x0000000e0d0d7212 */ /* 0x000fc400078e3cff */
[----:B------:R-:W-:Y:S01]  /*0b60*/  LOP3.LUT R12, R12, R11, RZ, 0x3c, !PT ;  /* 0x0000000b0c0c7212 */ /* 0x000fe200078e3cff */
[----:B------:R-:W-:Y:S06]  /*0b70*/  @P0 BRA `(.L_x_17) ;  /* 0x0000000000740947 */ /* 0x000fec0003800000 */
[----:B------:R-:W0:Y:S01]  /*0b80*/  MUFU.RCP64H R19, 4.29496524800000000000e+09 ;  /* 0x41efffff00137908 */ /* 0x000e220000001800 */
[----:B------:R-:W-:Y:S01]  /*0b90*/  IMAD.MOV.U32 R14, RZ, RZ, -0x200000 ;  /* 0xffe00000ff0e7424 */ /* 0x000fe200078e00ff */
[----:B------:R-:W-:Y:S01]  /*0ba0*/  BSSY.RECONVERGENT B4, `(.L_x_18) ;  /* 0x0000019000047945 */ /* 0x000fe20003800200 */
[----:B-1-34-:R-:W-:Y:S02]  /*0bb0*/  IMAD.MOV.U32 R15, RZ, RZ, 0x41efffff ;  /* 0x41efffffff0f7424 */ /* 0x01afe400078e00ff */
        /* <DEDUP_REMOVED lines=23> */
.L_x_19:
[----:B------:R-:W-:Y:S05]  /*0d30*/  BSYNC.RECONVERGENT B4 ;  /* 0x0000000000047941 */ /* 0x000fea0003800200 */
.L_x_18:
[----:B------:R0:W2:Y:S02]  /*0d40*/  F2F.F32.F64 R15, R14 ;  /* 0x0000000e000f7310 */ /* 0x0000a40000301000 */
.L_x_17:
[----:B------:R-:W-:Y:S05]  /*0d50*/  BSYNC.RECONVERGENT B3 ;  /* 0x0000000000037941 */ /* 0x000fea0003800200 */
.L_x_16:
[----:B------:R-:W-:Y:S02]  /*0d60*/  VIADD R0, R0, 0x4 ;  /* 0x0000000400007836 */ /* 0x000fe40000000000 */
[----:B------:R-:W-:-:S03]  /*0d70*/  VIADD R2, R2, 0x4 ;  /* 0x0000000402027836 */ /* 0x000fc60000000000 */
[----:B------:R-:W-:-:S13]  /*0d80*/  ISETP.NE.AND P0, PT, R0, R7, PT ;  /* 0x000000070000720c */ /* 0x000fda0003f05270 */
[----:B------:R-:W-:Y:S05]  /*0d90*/  @P0 BRA `(.L_x_20) ;  /* 0xfffffff4000c0947 */ /* 0x000fea000383ffff */
.L_x_3:
[----:B------:R-:W-:Y:S05]  /*0da0*/  BSYNC.RECONVERGENT B2 ;  /* 0x0000000000027941 */ /* 0x000fea0003800200 */
.L_x_2:
[----:B------:R-:W-:-:S13]  /*0db0*/  ISETP.NE.AND P0, PT, R3, RZ, PT ;  /* 0x000000ff0300720c */ /* 0x000fda0003f05270 */
[----:B------:R-:W-:Y:S05]  /*0dc0*/  @!P0 BRA `(.L_x_1) ;  /* 0x0000000000cc8947 */ /* 0x000fea0003800000 */
[----:B------:R-:W-:Y:S01]  /*0dd0*/  IADD3 R7, PT, PT, R7, -UR4, -R10 ;  /* 0x8000000407077c10 */ /* 0x000fe2000fffe80a */
[----:B------:R-:W-:-:S07]  /*0de0*/  IMAD.MOV R3, RZ, RZ, -R3 ;  /* 0x000000ffff037224 */ /* 0x000fce00078e0a03 */
.L_x_25:
[--C-:B-----5:R-:W-:Y:S01]  /*0df0*/  SHF.R.U64 R9, R12, 0xc, R13.reuse ;  /* 0x0000000c0c097819 */ /* 0x120fe2000000120d */
[----:B------:R-:W-:Y:S01]  /*0e00*/  VIADD R3, R3, 0x1 ;  /* 0x0000000103037836 */ /* 0x000fe20000000000 */
[----:B------:R-:W-:Y:S01]  /*0e10*/  SHF.R.U32.HI R0, RZ, 0xc, R13 ;  /* 0x0000000cff007819 */ /* 0x000fe2000001160d */
[----:B------:R-:W-:Y:S01]  /*0e20*/  BSSY.RECONVERGENT B2, `(.L_x_21) ;  /* 0x000002b000027945 */ /* 0x000fe20003800200 */
[----:B------:R-:W-:Y:S02]  /*0e30*/  LOP3.LUT R9, R9, R12, RZ, 0x3c, !PT ;  /* 0x0000000c09097212 */ /* 0x000fe400078e3cff */
[----:B------:R-:W-:Y:S02]  /*0e40*/  LOP3.LUT R0, R0, R13, RZ, 0x3c, !PT ;  /* 0x0000000d00007212 */ /* 0x000fe400078e3cff */
[----:B------:R-:W-:Y:S01]  /*0e50*/  ISETP.NE.AND P0, PT, R7, RZ, PT ;  /* 0x000000ff0700720c */ /* 0x000fe20003f05270 */
[C---:B------:R-:W-:Y:S01]  /*0e60*/  IMAD.SHL.U32 R2, R9.reuse, 0x2000000, RZ ;  /* 0x0200000009027824 */ /* 0x040fe200078e00ff */
[----:B0-----:R-:W-:-:S02]  /*0e70*/  SHF.L.U64.HI R11, R9, 0x19, R0 ;  /* 0x00000019090b7819 */ /* 0x001fc40000010200 */
[----:B------:R-:W-:Y:S02]  /*0e80*/  ISETP.NE.AND P1, PT, R3, RZ, PT ;  /* 0x000000ff0300720c */ /* 0x000fe40003f25270 */
        /* <DEDUP_REMOVED lines=10> */
[----:B------:R-:W-:Y:S02]  /*0f30*/  IMAD.MOV.U32 R11, RZ, RZ, 0x41efffff ;  /* 0x41efffffff0b7424 */ /* 0x000fe400078e00ff */
[----:B------:R-:W-:Y:S02]  /*0f40*/  IMAD.MOV.U32 R16, RZ, RZ, 0x1 ;  /* 0x00000001ff107424 */ /* 0x000fe400078e00ff */
[----:B------:R-:W-:Y:S02]  /*0f50*/  IMAD R9, R13, 0x4f6cdd1d, RZ ;  /* 0x4f6cdd1d0d097824 */ /* 0x000fe400078e02ff */
[----:B------:R-:W-:Y:S02]  /*0f60*/  IMAD.MOV.U32 R25, RZ, RZ, RZ ;  /* 0x000000ffff197224 */ /* 0x000fe400078e00ff */
[----:B------:R-:W-:Y:S01]  /*0f70*/  IMAD R9, R12, 0x2545f491, R9 ;  /* 0x2545f4910c097824 */ /* 0x000fe200078e0209 */
[----:B01234-:R-:W-:-:S08]  /*0f80*/  DFMA R14, R16, -R10, 1 ;  /* 0x3ff00000100e742b */ /* 0x01ffd0000000080a */
[----:B------:R-:W-:Y:S01]  /*0f90*/  DFMA R18, R14, R14, R14 ;  /* 0x0000000e0e12722b */ /* 0x000fe2000000000e */
[----:B------:R-:W-:-:S04]  /*0fa0*/  IMAD.WIDE.U32 R14, R12, 0x4f6cdd1d, RZ ;  /* 0x4f6cdd1d0c0e7825 */ /* 0x000fc800078e00ff */
[----:B------:R-:W-:-:S03]  /*0fb0*/  IMAD.IADD R24, R15, 0x1, R9 ;  /* 0x000000010f187824 */ /* 0x000fc600078e0209 */
[----:B------:R-:W-:-:S03]  /*0fc0*/  DFMA R18, R16, R18, R16 ;  /* 0x000000121012722b */ /* 0x000fc60000000010 */
[----:B------:R-:W0:Y:S05]  /*0fd0*/  I2F.F64.U64 R24, R24 ;  /* 0x0000001800187312 */ /* 0x000e2a0000301800 */
[----:B------:R-:W-:-:S08]  /*0fe0*/  DFMA R14, R18, -R10, 1 ;  /* 0x3ff00000120e742b */ /* 0x000fd0000000080a */
[----:B------:R-:W-:Y:S01]  /*0ff0*/  DFMA R18, R18, R14, R18 ;  /* 0x0000000e1212722b */ /* 0x000fe20000000012 */
[----:B0-----:R-:W-:-:S07]  /*1000*/  FSETP.GEU.AND P2, PT, |R25|, 6.5827683646048100446e-37, PT ;  /* 0x036000001900780b */ /* 0x001fce0003f4e200 */
[----:B------:R-:W-:-:S08]  /*1010*/  DMUL R14, R18, R24 ;  /* 0x00000018120e7228 */ /* 0x000fd00000000000 */
[----:B------:R-:W-:-:S08]  /*1020*/  DFMA R10, R14, -R10, R24 ;  /* 0x8000000a0e0a722b */ /* 0x000fd00000000018 */
[----:B------:R-:W-:-:S10]  /*1030*/  DFMA R10, R18, R10, R14 ;  /* 0x0000000a120a722b */ /* 0x000fd4000000000e */
[----:B------:R-:W-:-:S05]  /*1040*/  FFMA R0, RZ, 29.999998092651367188, R11 ;  /* 0x41efffffff007823 */ /* 0x000fca000000000b */
[----:B------:R-:W-:-:S13]  /*1050*/  FSETP.GT.AND P0, PT, |R0|, 1.469367938527859385e-39, PT ;  /* 0x001000000000780b */ /* 0x000fda0003f04200 */
[----:B------:R-:W-:Y:S05]  /*1060*/  @P0 BRA P2, `(.L_x_24) ;  /* 0x0000000000100947 */ /* 0x000fea0001000000 */
[----:B------:R-:W-:-:S07]  /*1070*/  MOV R20, 0x1090 ;  /* 0x0000109000147802 */ /* 0x000fce0000000f00 */
[----:B------:R-:W-:Y:S05]  /*1080*/  CALL.REL.NOINC `($__internal_0_$__cuda_sm20_div_rn_f64_full) ;  /* 0x0000000000487944 */ /* 0x000fea0003c00000 */
[----:B------:R-:W-:Y:S02]  /*1090*/  IMAD.MOV.U32 R10, RZ, RZ, R14 ;  /* 0x000000ffff0a7224 */ /* 0x000fe400078e000e */
[----:B------:R-:W-:-:S07]  /*10a0*/  IMAD.MOV.U32 R11, RZ, RZ, R15 ;  /* 0x000000ffff0b7224 */ /* 0x000fce00078e000f */
.L_x_24:
[----:B------:R-:W-:Y:S05]  /*10b0*/  BSYNC.RECONVERGENT B3 ;  /* 0x0000000000037941 */ /* 0x000fea0003800200 */
.L_x_23:
[----:B------:R0:W1:Y:S02]  /*10c0*/  F2F.F32.F64 R15, R10 ;  /* 0x0000000a000f7310 */ /* 0x0000640000301000 */
.L_x_22:
[----:B------:R-:W-:Y:S05]  /*10d0*/  BSYNC.RECONVERGENT B2 ;  /* 0x0000000000027941 */ /* 0x000fea0003800200 */
.L_x_21:
[----:B------:R-:W-:Y:S01]  /*10e0*/  VIADD R7, R7, 0x1 ;  /* 0x0000000107077836 */ /* 0x000fe20000000000 */
[----:B------:R-:W-:Y:S06]  /*10f0*/  @P1 BRA `(.L_x_25) ;  /* 0xfffffffc003c1947 */ /* 0x000fec000383ffff */
.L_x_1:
[----:B------:R-:W-:Y:S05]  /*1100*/  BSYNC.RECONVERGENT B0 ;  /* 0x0000000000007941 */ /* 0x000fea0003800200 */
.L_x_0:
[----:B------:R-:W0:Y:S01]  /*1110*/  LDCU UR5, c[0x0][0x390] ;  /* 0x00007200ff0577ac */ /* 0x000e220008000800 */
[----:B------:R-:W0:Y:S01]  /*1120*/  LDC.64 R2, c[0x0][0x388] ;  /* 0x0000e200ff027b82 */ /* 0x000e220000000a00 */
[----:B-12345:R-:W-:Y:S01]  /*1130*/  FSET.BF.LT.AND R15, R15, R6, PT ;  /* 0x000000060f0f720a */ /* 0x03efe20003801000 */
[----:B0-----:R-:W-:-:S06]  /*1140*/  UIADD3 UR5, UPT, UPT, UR5, -0x1, URZ ;  /* 0xffffffff05057890 */ /* 0x001fcc000fffe0ff */
[C---:B------:R-:W-:Y:S01]  /*1150*/  ISETP.NE.AND P0, PT, R8.reuse, UR5, PT ;  /* 0x0000000508007c0c */ /* 0x040fe2000bf05270 */
[----:B------:R-:W-:-:S12]  /*1160*/  IMAD.WIDE R8, R8, 0x4, R2 ;  /* 0x0000000408087825 */ /* 0x000fd800078e0202 */
[----:B------:R-:W0:Y:S02]  /*1170*/  @!P0 LDC.64 R4, c[0x0][0x398] ;  /* 0x0000e600ff048b82 */ /* 0x000e240000000a00 */
[----:B0-----:R-:W-:Y:S04]  /*1180*/  @!P0 STG.E.64 desc[UR6][R4.64], R12 ;  /* 0x0000000c04008986 */ /* 0x001fe8000c101b06 */
[----:B------:R-:W-:Y:S01]  /*1190*/  STG.E desc[UR6][R8.64], R15 ;  /* 0x0000000f08007986 */ /* 0x000fe2000c101906 */
[----:B------:R-:W-:Y:S05]  /*11a0*/  EXIT ;  /* 0x000000000000794d */ /* 0x000fea0003800000 */
        .weak           $__internal_0_$__cuda_sm20_div_rn_f64_full
        .type           $__internal_0_$__cuda_sm20_div_rn_f64_full,@function
        .size           $__internal_0_$__cuda_sm20_div_rn_f64_full,(.L_x_32 - $__internal_0_$__cuda_sm20_div_rn_f64_full)
$__internal_0_$__cuda_sm20_div_rn_f64_full:
[----:B------:R-:W-:Y:S01]  /*11b0*/  FSETP.GEU.AND P3, PT, |R25|, 1.469367938527859385e-39, PT ;  /* 0x001000001900780b */ /* 0x000fe20003f6e200 */
[----:B------:R-:W-:Y:S01]  /*11c0*/  IMAD.MOV.U32 R11, RZ, RZ, 0x1ca00000 ;  /* 0x1ca00000ff0b7424 */ /* 0x000fe200078e00ff */
[C---:B------:R-:W-:Y:S01]  /*11d0*/  FSETP.GEU.AND P0, PT, |R5|.reuse, 1.469367938527859385e-39, PT ;  /* 0x001000000500780b */ /* 0x040fe20003f0e200 */
[----:B------:R-:W-:Y:S01]  /*11e0*/  IMAD.MOV.U32 R26, RZ, RZ, 0x1 ;  /* 0x00000001ff1a7424 */ /* 0x000fe200078e00ff */
[----:B------:R-:W-:Y:S01]  /*11f0*/  LOP3.LUT R14, R5, 0x800fffff, RZ, 0xc0, !PT ;  /* 0x800fffff050e7812 */ /* 0x000fe200078ec0ff */
[----:B------:R-:W-:Y:S01]  /*1200*/  BSSY.RECONVERGENT B1, `(.L_x_26) ;  /* 0x0000052000017945 */ /* 0x000fe20003800200 */
[----:B------:R-:W-:Y:S02]  /*1210*/  LOP3.LUT R9, R25, 0x7ff00000, RZ, 0xc0, !PT ;  /* 0x7ff0000019097812 */ /* 0x000fe400078ec0ff */
[----:B------:R-:W-:Y:S01]  /*1220*/  LOP3.LUT R15, R14, 0x3ff00000, RZ, 0xfc, !PT ;  /* 0x3ff000000e0f7812 */ /* 0x000fe200078efcff */
[----:B------:R-:W-:Y:S01]  /*1230*/  IMAD.MOV.U32 R14, RZ, RZ, R4 ;  /* 0x000000ffff0e7224 */ /* 0x000fe200078e0004 */
[----:B------:R-:W-:Y:S01]  /*1240*/  LOP3.LUT R22, R5, 0x7ff00000, RZ, 0xc0, !PT ;  /* 0x7ff0000005167812 */ /* 0x000fe200078ec0ff */
[----:B------:R-:W-:-:S02]  /*1250*/  IMAD.MOV.U32 R21, RZ, RZ, R9 ;  /* 0x000000ffff157224 */ /* 0x000fc400078e0009 */
[----:B------:R-:W-:Y:S01]  /*1260*/  @!P3 LOP3.LUT R16, R5, 0x7ff00000, RZ, 0xc0, !PT ;  /* 0x7ff000000510b812 */ /* 0x000fe200078ec0ff */
[----:B------:R-:W-:Y:S01]  /*1270*/  @!P3 IMAD.MOV.U32 R18, RZ, RZ, RZ ;  /* 0x000000ffff12b224 */ /* 0x000fe200078e00ff */
[----:B------:R-:W-:Y:S01]  /*1280*/  @!P0 DMUL R14, R4, 8.98846567431157953865e+307 ;  /* 0x7fe00000040e8828 */ /* 0x000fe20000000000 */
[C---:B------:R-:W-:Y:S02]  /*1290*/  ISETP.GE.U32.AND P2, PT, R9.reuse, R22, PT ;  /* 0x000000160900720c */ /* 0x040fe40003f46070 */
[----:B------:R-:W-:Y:S02]  /*12a0*/  @!P3 ISETP.GE.U32.AND P4, PT, R9, R16, PT ;  /* 0x000000100900b20c */ /* 0x000fe40003f86070 */
[C---:B------:R-:W-:Y:S01]  /*12b0*/  SEL R17, R11.reuse, 0x63400000, !P2 ;  /* 0x634000000b117807 */ /* 0x040fe20005000000 */
[----:B------:R-:W0:Y:S01]  /*12c0*/  MUFU.RCP64H R27, R15 ;  /* 0x0000000f001b7308 */ /* 0x000e220000001800 */
[----:B------:R-:W-:Y:S02]  /*12d0*/  @!P3 SEL R19, R11, 0x63400000, !P4 ;  /* 0x634000000b13b807 */ /* 0x000fe40006000000 */
[----:B------:R-:W-:-:S02]  /*12e0*/  LOP3.LUT R17, R17, 0x800fffff, R25, 0xf8, !PT ;  /* 0x800fffff11117812 */ /* 0x000fc400078ef819 */
[----:B------:R-:W-:Y:S02]  /*12f0*/  @!P3 LOP3.LUT R16, R19, 0x80000000, R25, 0xf8, !PT ;  /* 0x800000001310b812 */ /* 0x000fe400078ef819 */
[----:B------:R-:W-:Y:S02]  /*1300*/  @!P0 LOP3.LUT R22, R15, 0x7ff00000, RZ, 0xc0, !PT ;  /* 0x7ff000000f168812 */ /* 0x000fe400078ec0ff */
[----:B------:R-:W-:Y:S01]  /*1310*/  @!P3 LOP3.LUT R19, R16, 0x100000, RZ, 0xfc, !PT ;  /* 0x001000001013b812 */ /* 0x000fe200078efcff */
[----:B------:R-:W-:-:S06]  /*1320*/  IMAD.MOV.U32 R16, RZ, RZ, R24 ;  /* 0x000000ffff107224 */ /* 0x000fcc00078e0018 */
[----:B------:R-:W-:Y:S02]  /*1330*/  @!P3 DFMA R16, R16, 2, -R18 ;  /* 0x400000001010b82b */ /* 0x000fe40000000812 */
[----:B0-----:R-:W-:-:S08]  /*1340*/  DFMA R18, R26, -R14, 1 ;  /* 0x3ff000001a12742b */ /* 0x001fd0000000080e */
[----:B------:R-:W-:Y:S01]  /*1350*/  DFMA R18, R18, R18, R18 ;  /* 0x000000121212722b */ /* 0x000fe20000000012 */
[----:B------:R-:W-:-:S05]  /*1360*/  @!P3 LOP3.LUT R21, R17, 0x7ff00000, RZ, 0xc0, !PT ;  /* 0x7ff000001115b812 */ /* 0x000fca00078ec0ff */
[----:B------:R-:W-:Y:S02]  /*1370*/  VIADD R23, R21, 0xffffffff ;  /* 0xffffffff15177836 */ /* 0x000fe40000000000 */
[----:B------:R-:W-:-:S03]  /*1380*/  DFMA R26, R26, R18, R26 ;  /* 0x000000121a1a722b */ /* 0x000fc6000000001a */
[----:B------:R-:W-:Y:S01]  /*1390*/  ISETP.GT.U32.AND P0, PT, R23, 0x7feffffe, PT ;  /* 0x7feffffe1700780c */ /* 0x000fe20003f04070 */
[----:B------:R-:W-:-:S04]  /*13a0*/  VIADD R23, R22, 0xffffffff ;  /* 0xffffffff16177836 */ /* 0x000fc80000000000 */
[----:B------:R-:W-:Y:S01]  /*13b0*/  DFMA R28, R26, -R14, 1 ;  /* 0x3ff000001a1c742b */ /* 0x000fe2000000080e */
[----:B------:R-:W-:-:S07]  /*13c0*/  ISETP.GT.U32.OR P0, PT, R23, 0x7feffffe, P0 ;  /* 0x7feffffe1700780c */ /* 0x000fce0000704470 */
[----:B------:R-:W-:-:S08]  /*13d0*/  DFMA R28, R26, R28, R26 ;  /* 0x0000001c1a1c722b */ /* 0x000fd0000000001a */
[----:B------:R-:W-:-:S08]  /*13e0*/  DMUL R26, R28, R16 ;  /* 0x000000101c1a7228 */ /* 0x000fd00000000000 */
[----:B------:R-:W-:-:S08]  /*13f0*/  DFMA R18, R26, -R14, R16 ;  /* 0x8000000e1a12722b */ /* 0x000fd00000000010 */
[----:B------:R-:W-:Y:S01]  /*1400*/  DFMA R18, R28, R18, R26 ;  /* 0x000000121c12722b */ /* 0x000fe2000000001a */
[----:B------:R-:W-:Y:S10]  /*1410*/  @P0 BRA `(.L_x_27) ;  /* 0x00000000006c0947 */ /* 0x000ff40003800000 */
[----:B------:R-:W-:-:S04]  /*1420*/  LOP3.LUT R22, R5, 0x7ff00000, RZ, 0xc0, !PT ;  /* 0x7ff0000005167812 */ /* 0x000fc800078ec0ff */
[CC--:B------:R-:W-:Y:S02]  /*1430*/  VIADDMNMX R21, R9.reuse, -R22.reuse, 0xb9600000, !PT ;  /* 0xb960000009157446 */ /* 0x0c0fe40007800916 */
[----:B------:R-:W-:Y:S02]  /*1440*/  ISETP.GE.U32.AND P0, PT, R9, R22, PT ;  /* 0x000000160900720c */ /* 0x000fe40003f06070 */
[----:B------:R-:W-:Y:S02]  /*1450*/  VIMNMX R21, PT, PT, R21, 0x46a00000, PT ;  /* 0x46a0000015157848 */ /* 0x000fe40003fe0100 */
[----:B------:R-:W-:-:S05]  /*1460*/  SEL R22, R11, 0x63400000, !P0 ;  /* 0x634000000b167807 */ /* 0x000fca0004000000 */
[----:B------:R-:W-:Y:S02]  /*1470*/  IMAD.IADD R21, R21, 0x1, -R22 ;  /* 0x0000000115157824 */ /* 0x000fe400078e0a16 */
[----:B------:R-:W-:Y:S02]  /*1480*/  IMAD.MOV.U32 R22, RZ, RZ, RZ ;  /* 0x000000ffff167224 */ /* 0x000fe400078e00ff */
[----:B------:R-:W-:-:S06]  /*1490*/  VIADD R23, R21, 0x7fe00000 ;  /* 0x7fe0000015177836 */ /* 0x000fcc0000000000 */
[----:B------:R-:W-:-:S10]  /*14a0*/  DMUL R26, R18, R22 ;  /* 0x00000016121a7228 */ /* 0x000fd40000000000 */
[----:B------:R-:W-:-:S13]  /*14b0*/  FSETP.GTU.AND P0, PT, |R27|, 1.469367938527859385e-39, PT ;  /* 0x001000001b00780b */ /* 0x000fda0003f0c200 */
[----:B------:R-:W-:Y:S05]  /*14c0*/  @P0 BRA `(.L_x_28) ;  /* 0x0000000000940947 */ /* 0x000fea0003800000 */
[----:B------:R-:W-:Y:S01]  /*14d0*/  DFMA R16, R18, -R14, R16 ;  /* 0x8000000e1210722b */ /* 0x000fe20000000010 */
[----:B------:R-:W-:-:S09]  /*14e0*/  IMAD.MOV.U32 R22, RZ, RZ, RZ ;  /* 0x000000ffff167224 */ /* 0x000fd200078e00ff */
[C---:B------:R-:W-:Y:S02]  /*14f0*/  FSETP.NEU.AND P0, PT, R17.reuse, RZ, PT ;  /* 0x000000ff1100720b */ /* 0x040fe40003f0d000 */
[----:B------:R-:W-:-:S04]  /*1500*/  LOP3.LUT R9, R17, 0x80000000, R5, 0x48, !PT ;  /* 0x8000000011097812 */ /* 0x000fc800078e4805 */
[----:B------:R-:W-:-:S07]  /*1510*/  LOP3.LUT R23, R9, R23, RZ, 0xfc, !PT ;  /* 0x0000001709177212 */ /* 0x000fce00078efcff */
[----:B------:R-:W-:Y:S05]  /*1520*/  @!P0 BRA `(.L_x_28) ;  /* 0x00000000007c8947 */ /* 0x000fea0003800000 */
[----:B------:R-:W-:Y:S01]  /*1530*/  IMAD.MOV R15, RZ, RZ, -R21 ;  /* 0x000000ffff0f7224 */ /* 0x000fe200078e0a15 */
[----:B------:R-:W-:Y:S01]  /*1540*/  IADD3 R21, PT, PT, -R21, -0x43300000, RZ ;  /* 0xbcd0000015157810 */ /* 0x000fe20007ffe1ff */
[----:B------:R-:W-:-:S06]  /*1550*/  IMAD.MOV.U32 R14, RZ, RZ, RZ ;  /* 0x000000ffff0e7224 */ /* 0x000fcc00078e00ff */
[----:B------:R-:W-:Y:S02]  /*1560*/  DFMA R14, R26, -R14, R18 ;  /* 0x8000000e1a0e722b */ /* 0x000fe40000000012 */
[----:B------:R-:W-:-:S08]  /*1570*/  DMUL.RP R18, R18, R22 ;  /* 0x0000001612127228 */ /* 0x000fd00000008000 */
[----:B------:R-:W-:Y:S02]  /*1580*/  FSETP.NEU.AND P0, PT, |R15|, R21, PT ;  /* 0x000000150f00720b */ /* 0x000fe40003f0d200 */
[----:B------:R-:W-:Y:S02]  /*1590*/  LOP3.LUT R9, R19, R9, RZ, 0x3c, !PT ;  /* 0x0000000913097212 */ /* 0x000fe400078e3cff */
[----:B------:R-:W-:Y:S02]  /*15a0*/  FSEL R26, R18, R26, !P0 ;  /* 0x0000001a121a7208 */ /* 0x000fe40004000000 */
[----:B------:R-:W-:Y:S01]  /*15b0*/  FSEL R27, R9, R27, !P0 ;  /* 0x0000001b091b7208 */ /* 0x000fe20004000000 */
[----:B------:R-:W-:Y:S06]  /*15c0*/  BRA `(.L_x_28) ;  /* 0x0000000000547947 */ /* 0x000fec0003800000 */
.L_x_27:
[----:B------:R-:W-:-:S14]  /*15d0*/  DSETP.NAN.AND P0, PT, R24, R24, PT ;  /* 0x000000181800722a */ /* 0x000fdc0003f08000 */
[----:B------:R-:W-:Y:S05]  /*15e0*/  @P0 BRA `(.L_x_29) ;  /* 0x0000000000440947 */ /* 0x000fea0003800000 */
[----:B------:R-:W-:-:S14]  /*15f0*/  DSETP.NAN.AND P0, PT, R4, R4, PT ;  /* 0x000000040400722a */ /* 0x000fdc0003f08000 */
[----:B------:R-:W-:Y:S05]  /*1600*/  @P0 BRA `(.L_x_30) ;  /* 0x0000000000300947 */ /* 0x000fea0003800000 */
[----:B------:R-:W-:Y:S01]  /*1610*/  ISETP.NE.AND P0, PT, R21, R22, PT ;  /* 0x000000161500720c */ /* 0x000fe20003f05270 */
[----:B------:R-:W-:Y:S02]  /*1620*/  IMAD.MOV.U32 R26, RZ, RZ, 0x0 ;  /* 0x00000000ff1a7424 */ /* 0x000fe400078e00ff */
[----:B------:R-:W-:-:S10]  /*1630*/  IMAD.MOV.U32 R27, RZ, RZ, -0x80000 ;  /* 0xfff80000ff1b7424 */ /* 0x000fd400078e00ff */
[----:B------:R-:W-:Y:S05]  /*1640*/  @!P0 BRA `(.L_x_28) ;  /* 0x0000000000348947 */ /* 0x000fea0003800000 */
[----:B------:R-:W-:Y:S02]  /*1650*/  ISETP.NE.AND P0, PT, R21, 0x7ff00000, PT ;  /* 0x7ff000001500780c */ /* 0x000fe40003f05270 */
[----:B------:R-:W-:Y:S02]  /*1660*/  LOP3.LUT R27, R25, 0x80000000, R5, 0x48, !PT ;  /* 0x80000000191b7812 */ /* 0x000fe400078e4805 */
[----:B------:R-:W-:-:S13]  /*1670*/  ISETP.EQ.OR P0, PT, R22, RZ, !P0 ;  /* 0x000000ff1600720c */ /* 0x000fda0004702670 */
[----:B------:R-:W-:Y:S01]  /*1680*/  @P0 LOP3.LUT R9, R27, 0x7ff00000, RZ, 0xfc, !PT ;  /* 0x7ff000001b090812 */ /* 0x000fe200078efcff */
[----:B------:R-:W-:Y:S02]  /*1690*/  @!P0 IMAD.MOV.U32 R26, RZ, RZ, RZ ;  /* 0x000000ffff1a8224 */ /* 0x000fe400078e00ff */
[----:B------:R-:W-:Y:S02]  /*16a0*/  @P0 IMAD.MOV.U32 R26, RZ, RZ, RZ ;  /* 0x000000ffff1a0224 */ /* 0x000fe400078e00ff */
[----:B------:R-:W-:Y:S01]  /*16b0*/  @P0 IMAD.MOV.U32 R27, RZ, RZ, R9 ;  /* 0x000000ffff1b0224 */ /* 0x000fe200078e0009 */
[----:B------:R-:W-:Y:S06]  /*16c0*/  BRA `(.L_x_28) ;  /* 0x0000000000147947 */ /* 0x000fec0003800000 */
.L_x_30:
[----:B------:R-:W-:Y:S01]  /*16d0*/  LOP3.LUT R27, R5, 0x80000, RZ, 0xfc, !PT ;  /* 0x00080000051b7812 */ /* 0x000fe200078efcff */
[----:B------:R-:W-:Y:S01]  /*16e0*/  IMAD.MOV.U32 R26, RZ, RZ, R4 ;  /* 0x000000ffff1a7224 */ /* 0x000fe200078e0004 */
[----:B------:R-:W-:Y:S06]  /*16f0*/  BRA `(.L_x_28) ;  /* 0x0000000000087947 */ /* 0x000fec0003800000 */
.L_x_29:
[----:B------:R-:W-:Y:S01]  /*1700*/  LOP3.LUT R27, R25, 0x80000, RZ, 0xfc, !PT ;  /* 0x00080000191b7812 */ /* 0x000fe200078efcff */
[----:B------:R-:W-:-:S07]  /*1710*/  IMAD.MOV.U32 R26, RZ, RZ, R24 ;  /* 0x000000ffff1a7224 */ /* 0x000fce00078e0018 */
.L_x_28:
[----:B------:R-:W-:Y:S05]  /*1720*/  BSYNC.RECONVERGENT B1 ;  /* 0x0000000000017941 */ /* 0x000fea0003800200 */
.L_x_26:
[----:B------:R-:W-:Y:S02]  /*1730*/  IMAD.MOV.U32 R21, RZ, RZ, 0x0 ;  /* 0x00000000ff157424 */ /* 0x000fe400078e00ff */
[----:B------:R-:W-:Y:S02]  /*1740*/  IMAD.MOV.U32 R14, RZ, RZ, R26 ;  /* 0x000000ffff0e7224 */ /* 0x000fe400078e001a */
[----:B------:R-:W-:Y:S01]  /*1750*/  IMAD.MOV.U32 R15, RZ, RZ, R27 ;  /* 0x000000ffff0f7224 */ /* 0x000fe200078e001b */
[----:B------:R-:W-:Y:S06]  /*1760*/  RET.REL.NODEC R20 `(bernoulli_kernel) ;  /* 0xffffffe814247950 */ /* 0x000fec0003c3ffff */
.L_x_31:
[----:B------:R-:W-:-:S00]  /*1770*/  BRA `(.L_x_31) ;  /* 0xfffffffc00fc7947 */ /* 0x000fc0000383ffff */
[----:B------:R-:W-:-:S00]  /*1780*/  NOP ;  /* 0x0000000000007918 */ /* 0x000fc00000000000 */
[----:B------:R-:W-:-:S00]  /*1790*/  NOP ;  /* 0x0000000000007918 */ /* 0x000fc00000000000 */
[----:B------:R-:W-:-:S00]  /*17a0*/  NOP ;  /* 0x0000000000007918 */ /* 0x000fc00000000000 */
[----:B------:R-:W-:-:S00]  /*17b0*/  NOP ;  /* 0x0000000000007918 */ /* 0x000fc00000000000 */
[----:B------:R-:W-:-:S00]  /*17c0*/  NOP ;  /* 0x0000000000007918 */ /* 0x000fc00000000000 */
[----:B------:R-:W-:-:S00]  /*17d0*/  NOP ;  /* 0x0000000000007918 */ /* 0x000fc00000000000 */
[----:B------:R-:W-:-:S00]  /*17e0*/  NOP ;  /* 0x0000000000007918 */ /* 0x000fc00000000000 */
[----:B------:R-:W-:-:S00]  /*17f0*/  NOP ;  /* 0x0000000000007918 */ /* 0x000fc00000000000 */
.L_x_32:


//--------------------- .nv.shared.reserved.0     --------------------------
	.section	.nv.shared.reserved.0,"aw",@nobits
	.weak		__nv_reservedSMEM_offset_0_alias
	.size		__nv_reservedSMEM_offset_0_alias, 0, 64
	.other		__nv_reservedSMEM_offset_0_alias,@"STO_CUDA_RESERVED_SHARED STV_DEFAULT"
__nv_reservedSMEM_offset_0_alias:
	.zero		0
	.zero		64


//--------------------- .nv.constant0.bernoulli_kernel --------------------------
	.section	.nv.constant0.bernoulli_kernel,"a",@progbits
	.sectionflags	@""
	.align	4
.nv.constant0.bernoulli_kernel:
	.zero		928


//--------------------- SYMBOLS --------------------------

	.type		.nv.reservedSmem.offset0,@object
	.size		.nv.reservedSmem.offset0,0x4
